//
// Generated by NVIDIA NVVM Compiler
//
// Compiler Build ID: CL-36424714
// Cuda compilation tools, release 13.0, V13.0.88
// Based on NVVM 20.0.0
//

.version 9.0
.target sm_100
.address_size 64

	// .globl	_Z21gpucachesim_skip_copyPfS_S_jj

.visible .entry _Z21gpucachesim_skip_copyPfS_S_jj(
	.param .u64 .ptr .align 1 _Z21gpucachesim_skip_copyPfS_S_jj_param_0,
	.param .u64 .ptr .align 1 _Z21gpucachesim_skip_copyPfS_S_jj_param_1,
	.param .u64 .ptr .align 1 _Z21gpucachesim_skip_copyPfS_S_jj_param_2,
	.param .u32 _Z21gpucachesim_skip_copyPfS_S_jj_param_3,
	.param .u32 _Z21gpucachesim_skip_copyPfS_S_jj_param_4
)
{
	.reg .pred 	%p<5>;
	.reg .b32 	%r<16>;
	.reg .b32 	%f<4>;
	.reg .b64 	%rd<9>;

	ld.param.u64 	%rd2, [_Z21gpucachesim_skip_copyPfS_S_jj_param_0];
	ld.param.u64 	%rd3, [_Z21gpucachesim_skip_copyPfS_S_jj_param_1];
	ld.param.u64 	%rd4, [_Z21gpucachesim_skip_copyPfS_S_jj_param_2];
	ld.param.u32 	%r7, [_Z21gpucachesim_skip_copyPfS_S_jj_param_3];
	ld.param.u32 	%r8, [_Z21gpucachesim_skip_copyPfS_S_jj_param_4];
	setp.eq.s32 	%p1, %r8, 0;
	@%p1 bra 	$L__BB0_6;
	mov.u32 	%r10, %ctaid.x;
	mov.u32 	%r11, %ntid.x;
	mov.u32 	%r12, %tid.x;
	mad.lo.s32 	%r1, %r10, %r11, %r12;
	mov.u32 	%r13, %nctaid.x;
	mul.lo.s32 	%r2, %r13, %r11;
	cvta.to.global.u64 	%rd1, %rd4;
	mov.b32 	%r14, 0;
$L__BB0_2:
	setp.ge.u32 	%p2, %r1, %r7;
	@%p2 bra 	$L__BB0_5;
	mov.u32 	%r15, %r1;
$L__BB0_4:
	mul.wide.s32 	%rd7, %r15, 4;
	add.s64 	%rd5, %rd2, %rd7;
	// begin inline asm
	ld.global.nc.f32 %f1, [%rd5];
	// end inline asm
	add.s64 	%rd6, %rd3, %rd7;
	// begin inline asm
	ld.global.nc.f32 %f2, [%rd6];
	// end inline asm
	add.f32 	%f3, %f1, %f2;
	add.s64 	%rd8, %rd1, %rd7;
	st.global.f32 	[%rd8], %f3;
	add.s32 	%r15, %r15, %r2;
	setp.lt.u32 	%p3, %r15, %r7;
	@%p3 bra 	$L__BB0_4;
$L__BB0_5:
	add.s32 	%r14, %r14, 1;
	setp.ne.s32 	%p4, %r14, %r8;
	@%p4 bra 	$L__BB0_2;
$L__BB0_6:
	ret;

}
	// .globl	_Z6vecAddIdEvPT_S1_S1_i
.visible .entry _Z6vecAddIdEvPT_S1_S1_i(
	.param .u64 .ptr .align 1 _Z6vecAddIdEvPT_S1_S1_i_param_0,
	.param .u64 .ptr .align 1 _Z6vecAddIdEvPT_S1_S1_i_param_1,
	.param .u64 .ptr .align 1 _Z6vecAddIdEvPT_S1_S1_i_param_2,
	.param .u32 _Z6vecAddIdEvPT_S1_S1_i_param_3
)
{
	.reg .pred 	%p<2>;
	.reg .b32 	%r<5>;
	.reg .b64 	%rd<13>;
	.reg .b64 	%fd<4>;

	ld.param.u64 	%rd2, [_Z6vecAddIdEvPT_S1_S1_i_param_0];
	ld.param.u64 	%rd3, [_Z6vecAddIdEvPT_S1_S1_i_param_1];
	ld.param.u64 	%rd4, [_Z6vecAddIdEvPT_S1_S1_i_param_2];
	ld.param.s32 	%rd5, [_Z6vecAddIdEvPT_S1_S1_i_param_3];
	mov.u32 	%r1, %ctaid.x;
	mov.u32 	%r2, %ntid.x;
	mov.u32 	%r3, %tid.x;
	mad.lo.s32 	%r4, %r1, %r2, %r3;
	cvt.u64.u32 	%rd1, %r4;
	setp.ge.u64 	%p1, %rd1, %rd5;
	@%p1 bra 	$L__BB1_2;
	cvta.to.global.u64 	%rd6, %rd2;
	cvta.to.global.u64 	%rd7, %rd3;
	cvta.to.global.u64 	%rd8, %rd4;
	shl.b64 	%rd9, %rd1, 3;
	add.s64 	%rd10, %rd6, %rd9;
	ld.global.f64 	%fd1, [%rd10];
	add.s64 	%rd11, %rd7, %rd9;
	ld.global.f64 	%fd2, [%rd11];
	add.f64 	%fd3, %fd1, %fd2;
	add.s64 	%rd12, %rd8, %rd9;
	st.global.f64 	[%rd12], %fd3;
$L__BB1_2:
	ret;

}
	// .globl	_Z6vecAddIfEvPT_S1_S1_i
.visible .entry _Z6vecAddIfEvPT_S1_S1_i(
	.param .u64 .ptr .align 1 _Z6vecAddIfEvPT_S1_S1_i_param_0,
	.param .u64 .ptr .align 1 _Z6vecAddIfEvPT_S1_S1_i_param_1,
	.param .u64 .ptr .align 1 _Z6vecAddIfEvPT_S1_S1_i_param_2,
	.param .u32 _Z6vecAddIfEvPT_S1_S1_i_param_3
)
{
	.reg .pred 	%p<2>;
	.reg .b32 	%r<5>;
	.reg .b32 	%f<4>;
	.reg .b64 	%rd<13>;

	ld.param.u64 	%rd2, [_Z6vecAddIfEvPT_S1_S1_i_param_0];
	ld.param.u64 	%rd3, [_Z6vecAddIfEvPT_S1_S1_i_param_1];
	ld.param.u64 	%rd4, [_Z6vecAddIfEvPT_S1_S1_i_param_2];
	ld.param.s32 	%rd5, [_Z6vecAddIfEvPT_S1_S1_i_param_3];
	mov.u32 	%r1, %ctaid.x;
	mov.u32 	%r2, %ntid.x;
	mov.u32 	%r3, %tid.x;
	mad.lo.s32 	%r4, %r1, %r2, %r3;
	cvt.u64.u32 	%rd1, %r4;
	setp.ge.u64 	%p1, %rd1, %rd5;
	@%p1 bra 	$L__BB2_2;
	cvta.to.global.u64 	%rd6, %rd2;
	cvta.to.global.u64 	%rd7, %rd3;
	cvta.to.global.u64 	%rd8, %rd4;
	shl.b64 	%rd9, %rd1, 2;
	add.s64 	%rd10, %rd6, %rd9;
	ld.global.f32 	%f1, [%rd10];
	add.s64 	%rd11, %rd7, %rd9;
	ld.global.f32 	%f2, [%rd11];
	add.f32 	%f3, %f1, %f2;
	add.s64 	%rd12, %rd8, %rd9;
	st.global.f32 	[%rd12], %f3;
$L__BB2_2:
	ret;

}


// ===== COMPILED SASS (sm_100) =====

	.target	sm_100

	.elftype	@"ET_EXEC"


//--------------------- .note.nv.tkinfo           --------------------------
	.section	.note.nv.tkinfo,"",@"SHT_NOTE"
	.sectionflags	@"SHF_NOTE_NV_TKINFO"
	.tkinfo
        /*0018*/ 	.word	0x00000002
        /*0030*/ 	.string	""
        /*0030*/ 	.string	"ptxas"
        /*0030*/ 	.string	"Cuda compilation tools, release 13.0, V13.0.88"
        /*0030*/ 	.string	"Build cuda_13.0.r13.0/compiler.36424714_0"
        /*0030*/ 	.string	"-arch sm_100 -m 64 "



//--------------------- .note.nv.cuinfo           --------------------------
	.section	.note.nv.cuinfo,"",@"SHT_NOTE"
	.sectionflags	@"SHF_NOTE_NV_CUINFO"
        /*0018*/ 	.short	0x0002
        /*001a*/ 	.short	0x0064
        /*001c*/ 	.short	0x0082
	.zero		2


//--------------------- .nv.info                  --------------------------
	.section	.nv.info,"",@"SHT_CUDA_INFO"
	.align	4


	//----- nvinfo : EIATTR_REGCOUNT
	.align		4
        /*0000*/ 	.byte	0x04, 0x2f
        /*0002*/ 	.short	(.L_1 - .L_0)
	.align		4
.L_0:
        /*0004*/ 	.word	index@(_Z21gpucachesim_skip_copyPfS_S_jj)
        /*0008*/ 	.word	0x00000014


	//----- nvinfo : EIATTR_FRAME_SIZE
	.align		4
.L_1:
        /*000c*/ 	.byte	0x04, 0x11
        /*000e*/ 	.short	(.L_3 - .L_2)
	.align		4
.L_2:
        /*0010*/ 	.word	index@(_Z21gpucachesim_skip_copyPfS_S_jj)
        /*0014*/ 	.word	0x00000000


	//----- nvinfo : EIATTR_REGCOUNT
	.align		4
.L_3:
        /*0018*/ 	.byte	0x04, 0x2f
        /*001a*/ 	.short	(.L_5 - .L_4)
	.align		4
.L_4:
        /*001c*/ 	.word	index@(_Z6vecAddIdEvPT_S1_S1_i)
        /*0020*/ 	.word	0x0000000c


	//----- nvinfo : EIATTR_FRAME_SIZE
	.align		4
.L_5:
        /*0024*/ 	.byte	0x04, 0x11
        /*0026*/ 	.short	(.L_7 - .L_6)
	.align		4
.L_6:
        /*0028*/ 	.word	index@(_Z6vecAddIdEvPT_S1_S1_i)
        /*002c*/ 	.word	0x00000000


	//----- nvinfo : EIATTR_REGCOUNT
	.align		4
.L_7:
        /*0030*/ 	.byte	0x04, 0x2f
        /*0032*/ 	.short	(.L_9 - .L_8)
	.align		4
.L_8:
        /*0034*/ 	.word	index@(_Z6vecAddIfEvPT_S1_S1_i)
        /*0038*/ 	.word	0x0000000c


	//----- nvinfo : EIATTR_FRAME_SIZE
	.align		4
.L_9:
        /*003c*/ 	.byte	0x04, 0x11
        /*003e*/ 	.short	(.L_11 - .L_10)
	.align		4
.L_10:
        /*0040*/ 	.word	index@(_Z6vecAddIfEvPT_S1_S1_i)
        /*0044*/ 	.word	0x00000000


	//----- nvinfo : EIATTR_MIN_STACK_SIZE
	.align		4
.L_11:
        /*0048*/ 	.byte	0x04, 0x12
        /*004a*/ 	.short	(.L_13 - .L_12)
	.align		4
.L_12:
        /*004c*/ 	.word	index@(_Z6vecAddIfEvPT_S1_S1_i)
        /*0050*/ 	.word	0x00000000


	//----- nvinfo : EIATTR_MIN_STACK_SIZE
	.align		4
.L_13:
        /*0054*/ 	.byte	0x04, 0x12
        /*0056*/ 	.short	(.L_15 - .L_14)
	.align		4
.L_14:
        /*0058*/ 	.word	index@(_Z6vecAddIdEvPT_S1_S1_i)
        /*005c*/ 	.word	0x00000000


	//----- nvinfo : EIATTR_MIN_STACK_SIZE
	.align		4
.L_15:
        /*0060*/ 	.byte	0x04, 0x12
        /*0062*/ 	.short	(.L_17 - .L_16)
	.align		4
.L_16:
        /*0064*/ 	.word	index@(_Z21gpucachesim_skip_copyPfS_S_jj)
        /*0068*/ 	.word	0x00000000
.L_17:


//--------------------- .nv.compat                --------------------------
	.section	.nv.compat,"",@"SHT_CUDA_COMPAT_INFO"
	.align	4
        /*0000*/ 	.byte	0x02, 0x09, 0x00, 0x00, 0x02, 0x02, 0x01, 0x00, 0x02, 0x05, 0x05, 0x00, 0x03, 0x07, 0x01, 0x01
        /*0010*/ 	.byte	0x02, 0x03, 0x00, 0x00, 0x02, 0x06, 0x01, 0x00, 0x04, 0x0b, 0x08, 0x00, 0x01, 0x00, 0x00, 0x00
        /*0020*/ 	.byte	0x00, 0x00, 0x00, 0x00


//--------------------- .nv.info._Z6vecAddIfEvPT_S1_S1_i --------------------------
	.section	.nv.info._Z6vecAddIfEvPT_S1_S1_i,"",@"SHT_CUDA_INFO"
	.sectionflags	@""
	.align	4


	//----- nvinfo : EIATTR_CUDA_API_VERSION
	.align		4
        /*0000*/ 	.byte	0x04, 0x37
        /*0002*/ 	.short	(.L_19 - .L_18)
.L_18:
        /*0004*/ 	.word	0x00000082


	//----- nvinfo : EIATTR_KPARAM_INFO
	.align		4
.L_19:
        /*0008*/ 	.byte	0x04, 0x17
        /*000a*/ 	.short	(.L_21 - .L_20)
.L_20:
        /*000c*/ 	.word	0x00000000
        /*0010*/ 	.short	0x0003
        /*0012*/ 	.short	0x0018
        /*0014*/ 	.byte	0x00, 0xf0, 0x11, 0x00


	//----- nvinfo : EIATTR_KPARAM_INFO
	.align		4
.L_21:
        /*0018*/ 	.byte	0x04, 0x17
        /*001a*/ 	.short	(.L_23 - .L_22)
.L_22:
        /*001c*/ 	.word	0x00000000
        /*0020*/ 	.short	0x0002
        /*0022*/ 	.short	0x0010
        /*0024*/ 	.byte	0x00, 0xf5, 0x21, 0x00


	//----- nvinfo : EIATTR_KPARAM_INFO
	.align		4
.L_23:
        /*0028*/ 	.byte	0x04, 0x17
        /*002a*/ 	.short	(.L_25 - .L_24)
.L_24:
        /*002c*/ 	.word	0x00000000
        /*0030*/ 	.short	0x0001
        /*0032*/ 	.short	0x0008
        /*0034*/ 	.byte	0x00, 0xf5, 0x21, 0x00


	//----- nvinfo : EIATTR_KPARAM_INFO
	.align		4
.L_25:
        /*0038*/ 	.byte	0x04, 0x17
        /*003a*/ 	.short	(.L_27 - .L_26)
.L_26:
        /*003c*/ 	.word	0x00000000
        /*0040*/ 	.short	0x0000
        /*0042*/ 	.short	0x0000
        /*0044*/ 	.byte	0x00, 0xf5, 0x21, 0x00


	//----- nvinfo : EIATTR_SPARSE_MMA_MASK
	.align		4
.L_27:
        /*0048*/ 	.byte	0x03, 0x50
        /*004a*/ 	.short	0x0000


	//----- nvinfo : EIATTR_MAXREG_COUNT
	.align		4
        /*004c*/ 	.byte	0x03, 0x1b
        /*004e*/ 	.short	0x00ff


	//----- nvinfo : EIATTR_MERCURY_ISA_VERSION
	.align		4
        /*0050*/ 	.byte	0x03, 0x5f
        /*0052*/ 	.short	0x0101


	//----- nvinfo : EIATTR_VRC_CTA_INIT_COUNT
	.align		4
        /*0054*/ 	.byte	0x02, 0x4a
	.zero		1
	.zero		1


	//----- nvinfo : EIATTR_EXIT_INSTR_OFFSETS
	.align		4
        /*0058*/ 	.byte	0x04, 0x1c
        /*005a*/ 	.short	(.L_29 - .L_28)


	//   ....[0]....
.L_28:
        /*005c*/ 	.word	0x00000090


	//   ....[1]....
        /*0060*/ 	.word	0x00000190


	//----- nvinfo : EIATTR_CBANK_PARAM_SIZE
	.align		4
.L_29:
        /*0064*/ 	.byte	0x03, 0x19
        /*0066*/ 	.short	0x001c


	//----- nvinfo : EIATTR_PARAM_CBANK
	.align		4
        /*0068*/ 	.byte	0x04, 0x0a
        /*006a*/ 	.short	(.L_31 - .L_30)
	.align		4
.L_30:
        /*006c*/ 	.word	index@(.nv.constant0._Z6vecAddIfEvPT_S1_S1_i)
        /*0070*/ 	.short	0x0380
        /*0072*/ 	.short	0x001c


	//----- nvinfo : EIATTR_SW_WAR
	.align		4
.L_31:
        /*0074*/ 	.byte	0x04, 0x36
        /*0076*/ 	.short	(.L_33 - .L_32)
.L_32:
        /*0078*/ 	.word	0x00000008
.L_33:


//--------------------- .nv.info._Z6vecAddIdEvPT_S1_S1_i --------------------------
	.section	.nv.info._Z6vecAddIdEvPT_S1_S1_i,"",@"SHT_CUDA_INFO"
	.sectionflags	@""
	.align	4


	//----- nvinfo : EIATTR_CUDA_API_VERSION
	.align		4
        /*0000*/ 	.byte	0x04, 0x37
        /*0002*/ 	.short	(.L_35 - .L_34)
.L_34:
        /*0004*/ 	.word	0x00000082


	//----- nvinfo : EIATTR_KPARAM_INFO
	.align		4
.L_35:
        /*0008*/ 	.byte	0x04, 0x17
        /*000a*/ 	.short	(.L_37 - .L_36)
.L_36:
        /*000c*/ 	.word	0x00000000
        /*0010*/ 	.short	0x0003
        /*0012*/ 	.short	0x0018
        /*0014*/ 	.byte	0x00, 0xf0, 0x11, 0x00


	//----- nvinfo : EIATTR_KPARAM_INFO
	.align		4
.L_37:
        /*0018*/ 	.byte	0x04, 0x17
        /*001a*/ 	.short	(.L_39 - .L_38)
.L_38:
        /*001c*/ 	.word	0x00000000
        /*0020*/ 	.short	0x0002
        /*0022*/ 	.short	0x0010
        /*0024*/ 	.byte	0x00, 0xf5, 0x21, 0x00


	//----- nvinfo : EIATTR_KPARAM_INFO
	.align		4
.L_39:
        /*0028*/ 	.byte	0x04, 0x17
        /*002a*/ 	.short	(.L_41 - .L_40)
.L_40:
        /*002c*/ 	.word	0x00000000
        /*0030*/ 	.short	0x0001
        /*0032*/ 	.short	0x0008
        /*0034*/ 	.byte	0x00, 0xf5, 0x21, 0x00


	//----- nvinfo : EIATTR_KPARAM_INFO
	.align		4
.L_41:
        /*0038*/ 	.byte	0x04, 0x17
        /*003a*/ 	.short	(.L_43 - .L_42)
.L_42:
        /*003c*/ 	.word	0x00000000
        /*0040*/ 	.short	0x0000
        /*0042*/ 	.short	0x0000
        /*0044*/ 	.byte	0x00, 0xf5, 0x21, 0x00


	//----- nvinfo : EIATTR_SPARSE_MMA_MASK
	.align		4
.L_43:
        /*0048*/ 	.byte	0x03, 0x50
        /*004a*/ 	.short	0x0000


	//----- nvinfo : EIATTR_MAXREG_COUNT
	.align		4
        /*004c*/ 	.byte	0x03, 0x1b
        /*004e*/ 	.short	0x00ff


	//----- nvinfo : EIATTR_MERCURY_ISA_VERSION
	.align		4
        /*0050*/ 	.byte	0x03, 0x5f
        /*0052*/ 	.short	0x0101


	//----- nvinfo : EIATTR_VRC_CTA_INIT_COUNT
	.align		4
        /*0054*/ 	.byte	0x02, 0x4a
	.zero		1
	.zero		1


	//----- nvinfo : EIATTR_EXIT_INSTR_OFFSETS
	.align		4
        /*0058*/ 	.byte	0x04, 0x1c
        /*005a*/ 	.short	(.L_45 - .L_44)


	//   ....[0]....
.L_44:
        /*005c*/ 	.word	0x00000090


	//   ....[1]....
        /*0060*/ 	.word	0x00000190


	//----- nvinfo : EIATTR_CBANK_PARAM_SIZE
	.align		4
.L_45:
        /*0064*/ 	.byte	0x03, 0x19
        /*0066*/ 	.short	0x001c


	//----- nvinfo : EIATTR_PARAM_CBANK
	.align		4
        /*0068*/ 	.byte	0x04, 0x0a
        /*006a*/ 	.short	(.L_47 - .L_46)
	.align		4
.L_46:
        /*006c*/ 	.word	index@(.nv.constant0._Z6vecAddIdEvPT_S1_S1_i)
        /*0070*/ 	.short	0x0380
        /*0072*/ 	.short	0x001c


	//----- nvinfo : EIATTR_SW_WAR
	.align		4
.L_47:
        /*0074*/ 	.byte	0x04, 0x36
        /*0076*/ 	.short	(.L_49 - .L_48)
.L_48:
        /*0078*/ 	.word	0x00000008
.L_49:


//--------------------- .nv.info._Z21gpucachesim_skip_copyPfS_S_jj --------------------------
	.section	.nv.info._Z21gpucachesim_skip_copyPfS_S_jj,"",@"SHT_CUDA_INFO"
	.sectionflags	@""
	.align	4


	//----- nvinfo : EIATTR_CUDA_API_VERSION
	.align		4
        /*0000*/ 	.byte	0x04, 0x37
        /*0002*/ 	.short	(.L_51 - .L_50)
.L_50:
        /*0004*/ 	.word	0x00000082


	//----- nvinfo : EIATTR_KPARAM_INFO
	.align		4
.L_51:
        /*0008*/ 	.byte	0x04, 0x17
        /*000a*/ 	.short	(.L_53 - .L_52)
.L_52:
        /*000c*/ 	.word	0x00000000
        /*0010*/ 	.short	0x0004
        /*0012*/ 	.short	0x001c
        /*0014*/ 	.byte	0x00, 0xf0, 0x11, 0x00


	//----- nvinfo : EIATTR_KPARAM_INFO
	.align		4
.L_53:
        /*0018*/ 	.byte	0x04, 0x17
        /*001a*/ 	.short	(.L_55 - .L_54)
.L_54:
        /*001c*/ 	.word	0x00000000
        /*0020*/ 	.short	0x0003
        /*0022*/ 	.short	0x0018
        /*0024*/ 	.byte	0x00, 0xf0, 0x11, 0x00


	//----- nvinfo : EIATTR_KPARAM_INFO
	.align		4
.L_55:
        /*0028*/ 	.byte	0x04, 0x17
        /*002a*/ 	.short	(.L_57 - .L_56)
.L_56:
        /*002c*/ 	.word	0x00000000
        /*0030*/ 	.short	0x0002
        /*0032*/ 	.short	0x0010
        /*0034*/ 	.byte	0x00, 0xf5, 0x21, 0x00


	//----- nvinfo : EIATTR_KPARAM_INFO
	.align		4
.L_57:
        /*0038*/ 	.byte	0x04, 0x17
        /*003a*/ 	.short	(.L_59 - .L_58)
.L_58:
        /*003c*/ 	.word	0x00000000
        /*0040*/ 	.short	0x0001
        /*0042*/ 	.short	0x0008
        /*0044*/ 	.byte	0x00, 0xf5, 0x21, 0x00


	//----- nvinfo : EIATTR_KPARAM_INFO
	.align		4
.L_59:
        /*0048*/ 	.byte	0x04, 0x17
        /*004a*/ 	.short	(.L_61 - .L_60)
.L_60:
        /*004c*/ 	.word	0x00000000
        /*0050*/ 	.short	0x0000
        /*0052*/ 	.short	0x0000
        /*0054*/ 	.byte	0x00, 0xf5, 0x21, 0x00


	//----- nvinfo : EIATTR_SPARSE_MMA_MASK
	.align		4
.L_61:
        /*0058*/ 	.byte	0x03, 0x50
        /*005a*/ 	.short	0x0000


	//----- nvinfo : EIATTR_MAXREG_COUNT
	.align		4
        /*005c*/ 	.byte	0x03, 0x1b
        /*005e*/ 	.short	0x00ff


	//----- nvinfo : EIATTR_MERCURY_ISA_VERSION
	.align		4
        /*0060*/ 	.byte	0x03, 0x5f
        /*0062*/ 	.short	0x0101


	//----- nvinfo : EIATTR_VRC_CTA_INIT_COUNT
	.align		4
        /*0064*/ 	.byte	0x02, 0x4a
	.zero		1
	.zero		1


	//----- nvinfo : EIATTR_EXIT_INSTR_OFFSETS
	.align		4
        /*0068*/ 	.byte	0x04, 0x1c
        /*006a*/ 	.short	(.L_63 - .L_62)


	//   ....[0]....
.L_62:
        /*006c*/ 	.word	0x00000030


	//   ....[1]....
        /*0070*/ 	.word	0x00000220


	//----- nvinfo : EIATTR_CRS_STACK_SIZE
	.align		4
.L_63:
        /*0074*/ 	.byte	0x04, 0x1e
        /*0076*/ 	.short	(.L_65 - .L_64)
.L_64:
        /*0078*/ 	.word	0x00000000


	//----- nvinfo : EIATTR_CBANK_PARAM_SIZE
	.align		4
.L_65:
        /*007c*/ 	.byte	0x03, 0x19
        /*007e*/ 	.short	0x0020


	//----- nvinfo : EIATTR_PARAM_CBANK
	.align		4
        /*0080*/ 	.byte	0x04, 0x0a
        /*0082*/ 	.short	(.L_67 - .L_66)
	.align		4
.L_66:
        /*0084*/ 	.word	index@(.nv.constant0._Z21gpucachesim_skip_copyPfS_S_jj)
        /*0088*/ 	.short	0x0380
        /*008a*/ 	.short	0x0020


	//----- nvinfo : EIATTR_SW_WAR
	.align		4
.L_67:
        /*008c*/ 	.byte	0x04, 0x36
        /*008e*/ 	.short	(.L_69 - .L_68)
.L_68:
        /*0090*/ 	.word	0x00000008
.L_69:


//--------------------- .nv.callgraph             --------------------------
	.section	.nv.callgraph,"",@"SHT_CUDA_CALLGRAPH"
	.align	4
	.sectionentsize	8
	.align		4
        /*0000*/ 	.word	0x00000000
	.align		4
        /*0004*/ 	.word	0xffffffff
	.align		4
        /*0008*/ 	.word	0x00000000
	.align		4
        /*000c*/ 	.word	0xfffffffe
	.align		4
        /*0010*/ 	.word	0x00000000
	.align		4
        /*0014*/ 	.word	0xfffffffd
	.align		4
        /*0018*/ 	.word	0x00000000
	.align		4
        /*001c*/ 	.word	0xfffffffc


//--------------------- .text._Z6vecAddIfEvPT_S1_S1_i --------------------------
	.section	.text._Z6vecAddIfEvPT_S1_S1_i,"ax",@progbits
	.align	128
        .global         _Z6vecAddIfEvPT_S1_S1_i
        .type           _Z6vecAddIfEvPT_S1_S1_i,@function
        .size           _Z6vecAddIfEvPT_S1_S1_i,(.L_x_7 - _Z6vecAddIfEvPT_S1_S1_i)
        .other          _Z6vecAddIfEvPT_S1_S1_i,@"STO_CUDA_ENTRY STV_DEFAULT"
_Z6vecAddIfEvPT_S1_S1_i:
.text._Z6vecAddIfEvPT_S1_S1_i:
[----:B------:R-:W-:Y:S01]  /*0000*/  LDC R1, c[0x0][0x37c] ;  /* 0x0000df00ff017b82 */ /* 0x000fe20000000800 */
[----:B------:R-:W0:Y:S07]  /*0010*/  S2R R3, SR_TID.X ;  /* 0x0000000000037919 */ /* 0x000e2e0000002100 */
[----:B------:R-:W0:Y:S01]  /*0020*/  S2UR UR4, SR_CTAID.X ;  /* 0x00000000000479c3 */ /* 0x000e220000002500 */
[----:B------:R-:W1:Y:S07]  /*0030*/  LDCU UR5, c[0x0][0x398] ;  /* 0x00007300ff0577ac */ /* 0x000e6e0008000800 */
[----:B------:R-:W0:Y:S02]  /*0040*/  LDC R0, c[0x0][0x360] ;  /* 0x0000d800ff007b82 */ /* 0x000e240000000800 */
[----:B0-----:R-:W-:Y:S01]  /*0050*/  IMAD R0, R0, UR4, R3 ;  /* 0x0000000400007c24 */ /* 0x001fe2000f8e0203 */
[----:B-1----:R-:W-:-:S04]  /*0060*/  USHF.R.S32.HI UR4, URZ, 0x1f, UR5 ;  /* 0x0000001fff047899 */ /* 0x002fc80008011405 */
[----:B------:R-:W-:-:S04]  /*0070*/  ISETP.GE.U32.AND P0, PT, R0, UR5, PT ;  /* 0x0000000500007c0c */ /* 0x000fc8000bf06070 */
[----:B------:R-:W-:-:S13]  /*0080*/  ISETP.GE.U32.AND.EX P0, PT, RZ, UR4, PT, P0 ;  /* 0x00000004ff007c0c */ /* 0x000fda000bf06100 */
[----:B------:R-:W-:Y:S05]  /*0090*/  @P0 EXIT ;  /* 0x000000000000094d */ /* 0x000fea0003800000 */
[----:B------:R-:W0:Y:S01]  /*00a0*/  LDCU.128 UR8, c[0x0][0x380] ;  /* 0x00007000ff0877ac */ /* 0x000e220008000c00 */
[----:B------:R-:W-:Y:S01]  /*00b0*/  IMAD.SHL.U32 R6, R0, 0x4, RZ ;  /* 0x0000000400067824 */ /* 0x000fe200078e00ff */
[----:B------:R-:W-:Y:S01]  /*00c0*/  SHF.R.U32.HI R0, RZ, 0x1e, R0 ;  /* 0x0000001eff007819 */ /* 0x000fe20000011600 */
[----:B------:R-:W1:Y:S01]  /*00d0*/  LDCU.64 UR4, c[0x0][0x358] ;  /* 0x00006b00ff0477ac */ /* 0x000e620008000a00 */
[----:B------:R-:W2:Y:S02]  /*00e0*/  LDCU.64 UR6, c[0x0][0x390] ;  /* 0x00007200ff0677ac */ /* 0x000ea40008000a00 */
[C---:B0-----:R-:W-:Y:S02]  /*00f0*/  IADD3 R4, P1, PT, R6.reuse, UR10, RZ ;  /* 0x0000000a06047c10 */ /* 0x041fe4000ff3e0ff */
[----:B------:R-:W-:Y:S02]  /*0100*/  IADD3 R2, P0, PT, R6, UR8, RZ ;  /* 0x0000000806027c10 */ /* 0x000fe4000ff1e0ff */
[----:B------:R-:W-:-:S02]  /*0110*/  IADD3.X R5, PT, PT, R0, UR11, RZ, P1, !PT ;  /* 0x0000000b00057c10 */ /* 0x000fc40008ffe4ff */
[----:B------:R-:W-:-:S04]  /*0120*/  IADD3.X R3, PT, PT, R0, UR9, RZ, P0, !PT ;  /* 0x0000000900037c10 */ /* 0x000fc800087fe4ff */
[----:B-1----:R-:W3:Y:S04]  /*0130*/  LDG.E R5, desc[UR4][R4.64] ;  /* 0x0000000404057981 */ /* 0x002ee8000c1e1900 */
[----:B------:R-:W3:Y:S01]  /*0140*/  LDG.E R2, desc[UR4][R2.64] ;  /* 0x0000000402027981 */ /* 0x000ee2000c1e1900 */
[----:B--2---:R-:W-:-:S04]  /*0150*/  IADD3 R6, P0, PT, R6, UR6, RZ ;  /* 0x0000000606067c10 */ /* 0x004fc8000ff1e0ff */
[----:B------:R-:W-:Y:S01]  /*0160*/  IADD3.X R7, PT, PT, R0, UR7, RZ, P0, !PT ;  /* 0x0000000700077c10 */ /* 0x000fe200087fe4ff */
[----:B---3--:R-:W-:-:S05]  /*0170*/  FADD R9, R2, R5 ;  /* 0x0000000502097221 */ /* 0x008fca0000000000 */
[----:B------:R-:W-:Y:S01]  /*0180*/  STG.E desc[UR4][R6.64], R9 ;  /* 0x0000000906007986 */ /* 0x000fe2000c101904 */
[----:B------:R-:W-:Y:S05]  /*0190*/  EXIT ;  /* 0x000000000000794d */ /* 0x000fea0003800000 */
.L_x_0:
[----:B------:R-:W-:-:S00]  /*01a0*/  BRA `(.L_x_0) ;  /* 0xfffffffc00fc7947 */ /* 0x000fc0000383ffff */
[----:B------:R-:W-:-:S00]  /*01b0*/  NOP ;  /* 0x0000000000007918 */ /* 0x000fc00000000000 */
        /* <DEDUP_REMOVED lines=12> */
.L_x_7:


//--------------------- .text._Z6vecAddIdEvPT_S1_S1_i --------------------------
	.section	.text._Z6vecAddIdEvPT_S1_S1_i,"ax",@progbits
	.align	128
        .global         _Z6vecAddIdEvPT_S1_S1_i
        .type           _Z6vecAddIdEvPT_S1_S1_i,@function
        .size           _Z6vecAddIdEvPT_S1_S1_i,(.L_x_8 - _Z6vecAddIdEvPT_S1_S1_i)
        .other          _Z6vecAddIdEvPT_S1_S1_i,@"STO_CUDA_ENTRY STV_DEFAULT"
_Z6vecAddIdEvPT_S1_S1_i:
.text._Z6vecAddIdEvPT_S1_S1_i:
        /* <DEDUP_REMOVED lines=19> */
[----:B-1----:R-:W3:Y:S04]  /*0130*/  LDG.E.64 R4, desc[UR4][R4.64] ;  /* 0x0000000404047981 */ /* 0x002ee8000c1e1b00 */
[----:B------:R-:W3:Y:S01]  /*0140*/  LDG.E.64 R2, desc[UR4][R6.64] ;  /* 0x0000000406027981 */ /* 0x000ee2000c1e1b00 */
[----:B--2---:R-:W-:-:S04]  /*0150*/  IADD3 R8, P0, PT, R8, UR6, RZ ;  /* 0x0000000608087c10 */ /* 0x004fc8000ff1e0ff */
[----:B------:R-:W-:Y:S01]  /*0160*/  IADD3.X R9, PT, PT, R0, UR7, RZ, P0, !PT ;  /* 0x0000000700097c10 */ /* 0x000fe200087fe4ff */
[----:B---3--:R-:W-:-:S07]  /*0170*/  DADD R2, R2, R4 ;  /* 0x0000000002027229 */ /* 0x008fce0000000004 */
[----:B------:R-:W-:Y:S01]  /*0180*/  STG.E.64 desc[UR4][R8.64], R2 ;  /* 0x0000000208007986 */ /* 0x000fe2000c101b04 */
[----:B------:R-:W-:Y:S05]  /*0190*/  EXIT ;  /* 0x000000000000794d */ /* 0x000fea0003800000 */
.L_x_1:
        /* <DEDUP_REMOVED lines=14> */
.L_x_8:


//--------------------- .text._Z21gpucachesim_skip_copyPfS_S_jj --------------------------
	.section	.text._Z21gpucachesim_skip_copyPfS_S_jj,"ax",@progbits
	.align	128
        .global         _Z21gpucachesim_skip_copyPfS_S_jj
        .type           _Z21gpucachesim_skip_copyPfS_S_jj,@function
        .size           _Z21gpucachesim_skip_copyPfS_S_jj,(.L_x_9 - _Z21gpucachesim_skip_copyPfS_S_jj)
        .other          _Z21gpucachesim_skip_copyPfS_S_jj,@"STO_CUDA_ENTRY STV_DEFAULT"
_Z21gpucachesim_skip_copyPfS_S_jj:
.text._Z21gpucachesim_skip_copyPfS_S_jj:
[----:B------:R-:W-:Y:S01]  /*0000*/  LDC R1, c[0x0][0x37c] ;  /* 0x0000df00ff017b82 */ /* 0x000fe20000000800 */
[----:B------:R-:W0:Y:S02]  /*0010*/  LDCU UR4, c[0x0][0x39c] ;  /* 0x00007380ff0477ac */ /* 0x000e240008000800 */
[----:B0-----:R-:W-:-:S13]  /*0020*/  ISETP.NE.AND P0, PT, RZ, UR4, PT ;  /* 0x00000004ff007c0c */ /* 0x001fda000bf05270 */
[----:B------:R-:W-:Y:S05]  /*0030*/  @!P0 EXIT ;  /* 0x000000000000894d */ /* 0x000fea0003800000 */
[----:B------:R-:W0:Y:S01]  /*0040*/  S2R R3, SR_TID.X ;  /* 0x0000000000037919 */ /* 0x000e220000002100 */
[----:B------:R-:W0:Y:S01]  /*0050*/  S2UR UR4, SR_CTAID.X ;  /* 0x00000000000479c3 */ /* 0x000e220000002500 */
[----:B------:R-:W1:Y:S07]  /*0060*/  LDCU.64 UR6, c[0x0][0x358] ;  /* 0x00006b00ff0677ac */ /* 0x000e6e0008000a00 */
[----:B------:R-:W0:Y:S01]  /*0070*/  LDC R14, c[0x0][0x360] ;  /* 0x0000d800ff0e7b82 */ /* 0x000e220000000800 */
[----:B------:R-:W2:Y:S01]  /*0080*/  LDCU UR5, c[0x0][0x370] ;  /* 0x00006e00ff0577ac */ /* 0x000ea20008000800 */
[C---:B0-----:R-:W-:Y:S01]  /*0090*/  IMAD R0, R14.reuse, UR4, R3 ;  /* 0x000000040e007c24 */ /* 0x041fe2000f8e0203 */
[----:B------:R-:W-:Y:S01]  /*00a0*/  UMOV UR4, URZ ;  /* 0x000000ff00047c82 */ /* 0x000fe20008000000 */
[----:B-12---:R-:W-:-:S07]  /*00b0*/  IMAD R14, R14, UR5, RZ ;  /* 0x000000050e0e7c24 */ /* 0x006fce000f8e02ff */
.L_x_5:
[----:B------:R-:W0:Y:S01]  /*00c0*/  LDCU.64 UR8, c[0x0][0x398] ;  /* 0x00007300ff0877ac */ /* 0x000e220008000a00 */
[----:B------:R-:W-:Y:S01]  /*00d0*/  BSSY.RECONVERGENT B0, `(.L_x_2) ;  /* 0x0000013000007945 */ /* 0x000fe20003800200 */
[----:B------:R-:W-:Y:S01]  /*00e0*/  UIADD3 UR4, UPT, UPT, UR4, 0x1, URZ ;  /* 0x0000000104047890 */ /* 0x000fe2000fffe0ff */
[----:B0-----:R-:W-:-:S03]  /*00f0*/  ISETP.GE.U32.AND P0, PT, R0, UR8, PT ;  /* 0x0000000800007c0c */ /* 0x001fc6000bf06070 */
[----:B------:R-:W-:-:S10]  /*0100*/  UISETP.NE.AND UP0, UPT, UR4, UR9, UPT ;  /* 0x000000090400728c */ /* 0x000fd4000bf05270 */
[----:B---3--:R-:W-:Y:S05]  /*0110*/  @P0 BRA `(.L_x_3) ;  /* 0x0000000000380947 */ /* 0x008fea0003800000 */
[----:B------:R-:W0:Y:S01]  /*0120*/  LDC.64 R12, c[0x0][0x390] ;  /* 0x0000e400ff0c7b82 */ /* 0x000e220000000a00 */
[----:B------:R-:W-:-:S07]  /*0130*/  MOV R15, R0 ;  /* 0x00000000000f7202 */ /* 0x000fce0000000f00 */
[----:B------:R-:W1:Y:S08]  /*0140*/  LDC.64 R8, c[0x0][0x380] ;  /* 0x0000e000ff087b82 */ /* 0x000e700000000a00 */
[----:B------:R-:W2:Y:S02]  /*0150*/  LDC.64 R10, c[0x0][0x388] ;  /* 0x0000e200ff0a7b82 */ /* 0x000ea40000000a00 */
.L_x_4:
[----:B-1----:R-:W-:-:S04]  /*0160*/  IMAD.WIDE R2, R15, 0x4, R8 ;  /* 0x000000040f027825 */ /* 0x002fc800078e0208 */
[C---:B--2---:R-:W-:Y:S02]  /*0170*/  IMAD.WIDE R4, R15.reuse, 0x4, R10 ;  /* 0x000000040f047825 */ /* 0x044fe400078e020a */
[----:B------:R-:W2:Y:S04]  /*0180*/  LDG.E.CONSTANT R2, desc[UR6][R2.64] ;  /* 0x0000000602027981 */ /* 0x000ea8000c1e9900 */
[----:B------:R-:W2:Y:S01]  /*0190*/  LDG.E.CONSTANT R5, desc[UR6][R4.64] ;  /* 0x0000000604057981 */ /* 0x000ea2000c1e9900 */
[----:B0--3--:R-:W-:Y:S01]  /*01a0*/  IMAD.WIDE R6, R15, 0x4, R12 ;  /* 0x000000040f067825 */ /* 0x009fe200078e020c */
[----:B------:R-:W-:-:S04]  /*01b0*/  IADD3 R15, PT, PT, R14, R15, RZ ;  /* 0x0000000f0e0f7210 */ /* 0x000fc80007ffe0ff */
[----:B------:R-:W-:Y:S01]  /*01c0*/  ISETP.GE.U32.AND P0, PT, R15, UR8, PT ;  /* 0x000000080f007c0c */ /* 0x000fe2000bf06070 */
[----:B--2---:R-:W-:-:S05]  /*01d0*/  FADD R17, R2, R5 ;  /* 0x0000000502117221 */ /* 0x004fca0000000000 */
[----:B------:R3:W-:Y:S07]  /*01e0*/  STG.E desc[UR6][R6.64], R17 ;  /* 0x0000001106007986 */ /* 0x0007ee000c101906 */
[----:B------:R-:W-:Y:S05]  /*01f0*/  @!P0 BRA `(.L_x_4) ;  /* 0xfffffffc00d88947 */ /* 0x000fea000383ffff */
.L_x_3:
[----:B------:R-:W-:Y:S05]  /*0200*/  BSYNC.RECONVERGENT B0 ;  /* 0x0000000000007941 */ /* 0x000fea0003800200 */
.L_x_2:
[----:B------:R-:W-:Y:S05]  /*0210*/  BRA.U UP0, `(.L_x_5) ;  /* 0xfffffffd00a87547 */ /* 0x000fea000b83ffff */
[----:B------:R-:W-:Y:S05]  /*0220*/  EXIT ;  /* 0x000000000000794d */ /* 0x000fea0003800000 */
.L_x_6:
        /* <DEDUP_REMOVED lines=13> */
.L_x_9:


//--------------------- .nv.shared.reserved.0     --------------------------
	.section	.nv.shared.reserved.0,"aw",@nobits
	.weak		__nv_reservedSMEM_offset_0_alias
	.size		__nv_reservedSMEM_offset_0_alias, 0, 64
	.other		__nv_reservedSMEM_offset_0_alias,@"STO_CUDA_RESERVED_SHARED STV_DEFAULT"
__nv_reservedSMEM_offset_0_alias:
	.zero		0
	.zero		64


//--------------------- .nv.constant0._Z6vecAddIfEvPT_S1_S1_i --------------------------
	.section	.nv.constant0._Z6vecAddIfEvPT_S1_S1_i,"a",@progbits
	.sectionflags	@""
	.align	4
.nv.constant0._Z6vecAddIfEvPT_S1_S1_i:
	.zero		924


//--------------------- .nv.constant0._Z6vecAddIdEvPT_S1_S1_i --------------------------
	.section	.nv.constant0._Z6vecAddIdEvPT_S1_S1_i,"a",@progbits
	.sectionflags	@""
	.align	4
.nv.constant0._Z6vecAddIdEvPT_S1_S1_i:
	.zero		924


//--------------------- .nv.constant0._Z21gpucachesim_skip_copyPfS_S_jj --------------------------
	.section	.nv.constant0._Z21gpucachesim_skip_copyPfS_S_jj,"a",@progbits
	.sectionflags	@""
	.align	4
.nv.constant0._Z21gpucachesim_skip_copyPfS_S_jj:
	.zero		928


//--------------------- SYMBOLS --------------------------

	.type		.nv.reservedSmem.offset0,@object
	.size		.nv.reservedSmem.offset0,0x4
